	.headerflags	@"EF_CUDA_TEXMODE_UNIFIED EF_CUDA_64BIT_ADDRESS EF_CUDA_ACCELERATORS EF_CUDA_SM90 EF_CUDA_VIRTUAL_SM(EF_CUDA_SM90)"
	.elftype	@"ET_EXEC"


//--------------------- .nv.info                  --------------------------
	.section	.nv.info,"",@"SHT_CUDA_INFO"
	.align	4


	//----- nvinfo : EIATTR_REGCOUNT
	.align		4
        /*0000*/ 	.byte	0x04, 0x2f
        /*0002*/ 	.short	(.L_1 - .L_0)
	.align		4
.L_0:
        /*0004*/ 	.word	index@(triton_poi_fused_relu_threshold_backward_8)
        /*0008*/ 	.word	0x00000020


	//----- nvinfo : EIATTR_MIN_STACK_SIZE
	.align		4
.L_1:
        /*000c*/ 	.byte	0x04, 0x12
        /*000e*/ 	.short	(.L_3 - .L_2)
	.align		4
.L_2:
        /*0010*/ 	.word	index@(triton_poi_fused_relu_threshold_backward_8)
        /*0014*/ 	.word	0x00000000


	//----- nvinfo : EIATTR_FRAME_SIZE
	.align		4
.L_3:
        /*0018*/ 	.byte	0x04, 0x11
        /*001a*/ 	.short	(.L_5 - .L_4)
	.align		4
.L_4:
        /*001c*/ 	.word	index@(triton_poi_fused_relu_threshold_backward_8)
        /*0020*/ 	.word	0x00000000


	//----- nvinfo : EIATTR_MIN_STACK_SIZE
	.align		4
.L_5:
        /*0024*/ 	.byte	0x04, 0x12
        /*0026*/ 	.short	(.L_7 - .L_6)
	.align		4
.L_6:
        /*0028*/ 	.word	index@(triton_poi_fused_relu_threshold_backward_8)
        /*002c*/ 	.word	0x00000000
.L_7:


//--------------------- .nv.info.triton_poi_fused_relu_threshold_backward_8 --------------------------
	.section	.nv.info.triton_poi_fused_relu_threshold_backward_8,"",@"SHT_CUDA_INFO"
	.sectionflags	@""
	.align	4


	//----- nvinfo : EIATTR_CUDA_API_VERSION
	.align		4
        /*0000*/ 	.byte	0x04, 0x37
        /*0002*/ 	.short	(.L_9 - .L_8)
.L_8:
        /*0004*/ 	.word	0x0000007c


	//----- nvinfo : EIATTR_KPARAM_INFO
	.align		4
.L_9:
        /*0008*/ 	.byte	0x04, 0x17
        /*000a*/ 	.short	(.L_11 - .L_10)
.L_10:
        /*000c*/ 	.word	0x00000000
        /*0010*/ 	.short	0x0004
        /*0012*/ 	.short	0x001c
        /*0014*/ 	.byte	0x00, 0xf0, 0x11, 0x00


	//----- nvinfo : EIATTR_KPARAM_INFO
	.align		4
.L_11:
        /*0018*/ 	.byte	0x04, 0x17
        /*001a*/ 	.short	(.L_13 - .L_12)
.L_12:
        /*001c*/ 	.word	0x00000000
        /*0020*/ 	.short	0x0003
        /*0022*/ 	.short	0x0018
        /*0024*/ 	.byte	0x00, 0xf0, 0x11, 0x00


	//----- nvinfo : EIATTR_KPARAM_INFO
	.align		4
.L_13:
        /*0028*/ 	.byte	0x04, 0x17
        /*002a*/ 	.short	(.L_15 - .L_14)
.L_14:
        /*002c*/ 	.word	0x00000000
        /*0030*/ 	.short	0x0002
        /*0032*/ 	.short	0x0010
        /*0034*/ 	.byte	0x00, 0xf4, 0x21, 0x00


	//----- nvinfo : EIATTR_KPARAM_INFO
	.align		4
.L_15:
        /*0038*/ 	.byte	0x04, 0x17
        /*003a*/ 	.short	(.L_17 - .L_16)
.L_16:
        /*003c*/ 	.word	0x00000000
        /*0040*/ 	.short	0x0001
        /*0042*/ 	.short	0x0008
        /*0044*/ 	.byte	0x00, 0xf4, 0x21, 0x00


	//----- nvinfo : EIATTR_KPARAM_INFO
	.align		4
.L_17:
        /*0048*/ 	.byte	0x04, 0x17
        /*004a*/ 	.short	(.L_19 - .L_18)
.L_18:
        /*004c*/ 	.word	0x00000000
        /*0050*/ 	.short	0x0000
        /*0052*/ 	.short	0x0000
        /*0054*/ 	.byte	0x00, 0xf4, 0x21, 0x00


	//----- nvinfo : EIATTR_SPARSE_MMA_MASK
	.align		4
.L_19:
        /*0058*/ 	.byte	0x03, 0x50
        /*005a*/ 	.short	0x0000


	//----- nvinfo : EIATTR_MAXREG_COUNT
	.align		4
        /*005c*/ 	.byte	0x03, 0x1b
        /*005e*/ 	.short	0x00ff


	//----- nvinfo : EIATTR_EXIT_INSTR_OFFSETS
	.align		4
        /*0060*/ 	.byte	0x04, 0x1c
        /*0062*/ 	.short	(.L_21 - .L_20)


	//   ....[0]....
.L_20:
        /*0064*/ 	.word	0x000008c0


	//----- nvinfo : EIATTR_REQNTID
	.align		4
.L_21:
        /*0068*/ 	.byte	0x04, 0x10
        /*006a*/ 	.short	(.L_23 - .L_22)
.L_22:
        /*006c*/ 	.word	0x00000080
        /*0070*/ 	.word	0x00000001
        /*0074*/ 	.word	0x00000001


	//----- nvinfo : EIATTR_CBANK_PARAM_SIZE
	.align		4
.L_23:
        /*0078*/ 	.byte	0x03, 0x19
        /*007a*/ 	.short	0x0020


	//----- nvinfo : EIATTR_PARAM_CBANK
	.align		4
        /*007c*/ 	.byte	0x04, 0x0a
        /*007e*/ 	.short	(.L_25 - .L_24)
	.align		4
.L_24:
        /*0080*/ 	.word	index@(.nv.constant0.triton_poi_fused_relu_threshold_backward_8)
        /*0084*/ 	.short	0x0210
        /*0086*/ 	.short	0x0020


	//----- nvinfo : EIATTR_SW_WAR
	.align		4
.L_25:
        /*0088*/ 	.byte	0x04, 0x36
        /*008a*/ 	.short	(.L_27 - .L_26)
.L_26:
        /*008c*/ 	.word	0x00000008
.L_27:


//--------------------- .nv.callgraph             --------------------------
	.section	.nv.callgraph,"",@"SHT_CUDA_CALLGRAPH"
	.align	4
	.sectionentsize	8
	.align		4
        /*0000*/ 	.word	0x00000000
	.align		4
        /*0004*/ 	.word	0xffffffff
	.align		4
        /*0008*/ 	.word	0x00000000
	.align		4
        /*000c*/ 	.word	0xfffffffe
	.align		4
        /*0010*/ 	.word	0x00000000
	.align		4
        /*0014*/ 	.word	0xfffffffd
	.align		4
        /*0018*/ 	.word	0x00000000
	.align		4
        /*001c*/ 	.word	0xfffffffc


//--------------------- .text.triton_poi_fused_relu_threshold_backward_8 --------------------------
	.section	.text.triton_poi_fused_relu_threshold_backward_8,"ax",@progbits
	.sectionflags	@"SHF_BARRIERS=1"
	.align	128
        .global         triton_poi_fused_relu_threshold_backward_8
        .type           triton_poi_fused_relu_threshold_backward_8,@function
        .size           triton_poi_fused_relu_threshold_backward_8,(.L_x_1 - triton_poi_fused_relu_threshold_backward_8)
        .other          triton_poi_fused_relu_threshold_backward_8,@"STO_CUDA_ENTRY STV_DEFAULT"
triton_poi_fused_relu_threshold_backward_8:
.text.triton_poi_fused_relu_threshold_backward_8:
[----:B------:R-:W-:Y:S01]  /*0000*/  LDC R1, c[0x0][0x28] ;  /* 0x00000a00ff017b82 */ /* 0x000fe20000000800 */
[----:B------:R-:W1:Y:S07]  /*0010*/  S2R R10, SR_CTAID.Y ;  /* 0x00000000000a7919 */ /* 0x000e6e0000002600 */
[----:B------:R-:W2:Y:S01]  /*0020*/  LDC.64 R4, c[0x0][0x210] ;  /* 0x00008400ff047b82 */ /* 0x000ea20000000a00 */
[----:B------:R-:W-:Y:S01]  /*0030*/  ULDC.64 UR6, c[0x0][0x208] ;  /* 0x0000820000067ab9 */ /* 0x000fe20000000a00 */
[----:B------:R-:W3:Y:S01]  /*0040*/  S2R R19, SR_TID.X ;  /* 0x0000000000137919 */ /* 0x000ee20000002100 */
[----:B------:R-:W4:Y:S01]  /*0050*/  S2R R6, SR_CTAID.X ;  /* 0x0000000000067919 */ /* 0x000f220000002500 */
[----:B-1----:R-:W-:Y:S01]  /*0060*/  IMAD.SHL.U32 R2, R10, 0x20, RZ ;  /* 0x000000200a027824 */ /* 0x002fe200078e00ff */
[----:B------:R-:W-:Y:S01]  /*0070*/  SHF.R.S32.HI R10, RZ, 0x1a, R10 ;  /* 0x0000001aff0a7819 */ /* 0x000fe2000001140a */
[----:B---3--:R-:W-:Y:S01]  /*0080*/  IMAD.SHL.U32 R3, R19, 0x8, RZ ;  /* 0x0000000813037824 */ /* 0x008fe200078e00ff */
[----:B------:R-:W-:-:S04]  /*0090*/  SHF.R.U32.HI R24, RZ, 0x2, R19 ;  /* 0x00000002ff187819 */ /* 0x000fc80000011613 */
[----:B------:R-:W-:Y:S02]  /*00a0*/  LOP3.LUT R0, R2, 0x18, R3, 0xf8, !PT ;  /* 0x0000001802007812 */ /* 0x000fe400078ef803 */
[----:B------:R-:W-:Y:S02]  /*00b0*/  SGXT.U32 R24, R24, 0x5 ;  /* 0x000000051818781a */ /* 0x000fe40000000000 */
[----:B------:R-:W-:-:S04]  /*00c0*/  SHF.R.S32.HI R3, RZ, 0x1f, R0 ;  /* 0x0000001fff037819 */ /* 0x000fc80000011400 */
[----:B------:R-:W-:Y:S01]  /*00d0*/  LEA.HI R7, R3, R0, RZ, 0xb ;  /* 0x0000000003077211 */ /* 0x000fe200078f58ff */
[----:B----4-:R-:W-:-:S04]  /*00e0*/  IMAD.SHL.U32 R3, R6, 0x20, RZ ;  /* 0x0000002006037824 */ /* 0x010fc800078e00ff */
[----:B------:R-:W-:Y:S01]  /*00f0*/  IMAD.SHL.U32 R8, R7, 0x1000, RZ ;  /* 0x0000100007087824 */ /* 0x000fe200078e00ff */
[----:B------:R-:W-:Y:S02]  /*0100*/  LOP3.LUT R6, R3, R24, RZ, 0xfc, !PT ;  /* 0x0000001803067212 */ /* 0x000fe400078efcff */
[----:B------:R-:W-:Y:S02]  /*0110*/  LOP3.LUT R7, R7, 0xfffff800, RZ, 0xc0, !PT ;  /* 0xfffff80007077812 */ /* 0x000fe400078ec0ff */
[----:B------:R-:W-:-:S05]  /*0120*/  LOP3.LUT R9, R8, 0xff800000, RZ, 0xc0, !PT ;  /* 0xff80000008097812 */ /* 0x000fca00078ec0ff */
[----:B------:R-:W-:Y:S01]  /*0130*/  IMAD R13, R6, 0x800, R9 ;  /* 0x00000800060d7824 */ /* 0x000fe200078e0209 */
[----:B------:R-:W-:-:S04]  /*0140*/  SGXT R9, R10, 0x1 ;  /* 0x000000010a09781a */ /* 0x000fc80000000200 */
[----:B------:R-:W-:Y:S02]  /*0150*/  IADD3 R12, R13, R0, -R7 ;  /* 0x000000000d0c7210 */ /* 0x000fe40007ffe807 */
[----:B------:R-:W-:-:S04]  /*0160*/  LOP3.LUT R0, R0, 0x4, RZ, 0xfc, !PT ;  /* 0x0000000400007812 */ /* 0x000fc800078efcff */
[----:B------:R-:W-:Y:S01]  /*0170*/  LEA.HI R6, R9, R0, RZ, 0xb ;  /* 0x0000000009067211 */ /* 0x000fe200078f58ff */
[----:B--2---:R-:W-:-:S03]  /*0180*/  IMAD.WIDE R8, R12, 0x4, R4 ;  /* 0x000000040c087825 */ /* 0x004fc600078e0204 */
[----:B------:R-:W-:-:S03]  /*0190*/  LOP3.LUT R7, R6, 0xfffff800, RZ, 0xc0, !PT ;  /* 0xfffff80006077812 */ /* 0x000fc600078ec0ff */
[----:B------:R-:W2:Y:S01]  /*01a0*/  LDG.E.EL.128 R8, desc[UR6][R8.64] ;  /* 0x0000000608087981 */ /* 0x000ea2000c2e1d00 */
[----:B------:R-:W-:-:S05]  /*01b0*/  IADD3 R7, R13, R0, -R7 ;  /* 0x000000000d077210 */ /* 0x000fca0007ffe807 */
[----:B------:R-:W-:-:S06]  /*01c0*/  IMAD.WIDE R4, R7, 0x4, R4 ;  /* 0x0000000407047825 */ /* 0x000fcc00078e0204 */
[----:B------:R-:W3:Y:S01]  /*01d0*/  LDG.E.EL.128 R4, desc[UR6][R4.64] ;  /* 0x0000000604047981 */ /* 0x000ee2000c2e1d00 */
[----:B------:R-:W1:Y:S01]  /*01e0*/  S2UR UR5, SR_CgaCtaId ;  /* 0x00000000000579c3 */ /* 0x000e620000008800 */
[C---:B------:R-:W-:Y:S01]  /*01f0*/  IMAD.SHL.U32 R13, R19.reuse, 0x100, RZ ;  /* 0x00000100130d7824 */ /* 0x040fe200078e00ff */
[----:B------:R-:W-:Y:S01]  /*0200*/  UMOV UR4, 0x400 ;  /* 0x0000040000047882 */ /* 0x000fe20000000000 */
[--C-:B------:R-:W-:Y:S01]  /*0210*/  SHF.R.U32.HI R14, RZ, 0x1, R19.reuse ;  /* 0x00000001ff0e7819 */ /* 0x100fe20000011613 */
[----:B------:R-:W-:Y:S01]  /*0220*/  IMAD.SHL.U32 R0, R19, 0x4, RZ ;  /* 0x0000000413007824 */ /* 0x000fe200078e00ff */
[----:B------:R-:W-:Y:S02]  /*0230*/  SHF.R.U32.HI R19, RZ, 0x3, R19 ;  /* 0x00000003ff137819 */ /* 0x000fe40000011613 */
[----:B------:R-:W-:Y:S02]  /*0240*/  LOP3.LUT R13, R13, 0x300, RZ, 0xc0, !PT ;  /* 0x000003000d0d7812 */ /* 0x000fe400078ec0ff */
[----:B------:R-:W-:-:S02]  /*0250*/  LOP3.LUT R18, R14, 0x3c, RZ, 0xc0, !PT ;  /* 0x0000003c0e127812 */ /* 0x000fc400078ec0ff */
[C---:B------:R-:W-:Y:S02]  /*0260*/  LOP3.LUT R24, R13.reuse, R24, RZ, 0xfc, !PT ;  /* 0x000000180d187212 */ /* 0x040fe400078efcff */
[C---:B------:R-:W-:Y:S02]  /*0270*/  LOP3.LUT R14, R13.reuse, 0x20, RZ, 0xfc, !PT ;  /* 0x000000200d0e7812 */ /* 0x040fe400078efcff */
[----:B------:R-:W-:Y:S02]  /*0280*/  LOP3.LUT R16, R0, 0x1fc, RZ, 0xc0, !PT ;  /* 0x000001fc00107812 */ /* 0x000fe400078ec0ff */
[C---:B------:R-:W-:Y:S02]  /*0290*/  LOP3.LUT R17, R13.reuse, 0xa0, RZ, 0xfc, !PT ;  /* 0x000000a00d117812 */ /* 0x040fe400078efcff */
[C---:B------:R-:W-:Y:S02]  /*02a0*/  LOP3.LUT R29, R13.reuse, 0x40, RZ, 0xfc, !PT ;  /* 0x000000400d1d7812 */ /* 0x040fe400078efcff */
[----:B------:R-:W-:-:S02]  /*02b0*/  LOP3.LUT R27, R13, 0x60, RZ, 0xfc, !PT ;  /* 0x000000600d1b7812 */ /* 0x000fc400078efcff */
[C---:B------:R-:W-:Y:S01]  /*02c0*/  LOP3.LUT R21, R13.reuse, 0x80, RZ, 0xfc, !PT ;  /* 0x000000800d157812 */ /* 0x040fe200078efcff */
[----:B-1----:R-:W-:Y:S01]  /*02d0*/  UPRMT UR4, UR5, 0x654, UR4 ;  /* 0x0000065405047896 */ /* 0x002fe20008000004 */
[C---:B------:R-:W-:Y:S02]  /*02e0*/  LOP3.LUT R23, R13.reuse, 0xc0, RZ, 0xfc, !PT ;  /* 0x000000c00d177812 */ /* 0x040fe400078efcff */
[----:B------:R-:W-:Y:S02]  /*02f0*/  LOP3.LUT R15, R13, 0xe0, RZ, 0xfc, !PT ;  /* 0x000000e00d0f7812 */ /* 0x000fe400078efcff */
[----:B------:R-:W-:Y:S02]  /*0300*/  SGXT.U32 R19, R19, 0x4 ;  /* 0x000000041313781a */ /* 0x000fe40000000000 */
[----:B------:R-:W-:Y:S01]  /*0310*/  LEA.HI R25, R13, UR4, RZ, 0x1d ;  /* 0x000000040d197c11 */ /* 0x000fe2000f8fe8ff */
[----:B------:R-:W-:Y:S01]  /*0320*/  VIADD R13, R18, UR4 ;  /* 0x00000004120d7c36 */ /* 0x000fe20008000000 */
[----:B------:R-:W-:-:S02]  /*0330*/  LEA.HI R17, R17, UR4, RZ, 0x1d ;  /* 0x0000000411117c11 */ /* 0x000fc4000f8fe8ff */
[----:B------:R-:W-:Y:S01]  /*0340*/  LEA.HI R29, R29, UR4, RZ, 0x1d ;  /* 0x000000041d1d7c11 */ /* 0x000fe2000f8fe8ff */
[----:B------:R-:W-:Y:S01]  /*0350*/  IMAD R26, R24, 0x4, R25 ;  /* 0x00000004181a7824 */ /* 0x000fe200078e0219 */
[----:B------:R-:W-:Y:S01]  /*0360*/  LEA.HI R25, R14, UR4, RZ, 0x1d ;  /* 0x000000040e197c11 */ /* 0x000fe2000f8fe8ff */
[----:B------:R-:W-:Y:S01]  /*0370*/  IMAD R22, R24, 0x4, R17 ;  /* 0x0000000418167824 */ /* 0x000fe200078e0211 */
[C---:B------:R-:W-:Y:S01]  /*0380*/  LOP3.LUT R14, R16.reuse, 0x200, RZ, 0xfc, !PT ;  /* 0x00000200100e7812 */ /* 0x040fe200078efcff */
[----:B------:R-:W-:Y:S01]  /*0390*/  IMAD R18, R16, 0x4, R13 ;  /* 0x0000000410127824 */ /* 0x000fe200078e020d */
[----:B------:R-:W-:Y:S01]  /*03a0*/  LEA.HI R27, R27, UR4, RZ, 0x1d ;  /* 0x000000041b1b7c11 */ /* 0x000fe2000f8fe8ff */
[C---:B------:R-:W-:Y:S01]  /*03b0*/  IMAD R25, R24.reuse, 0x4, R25 ;  /* 0x0000000418197824 */ /* 0x040fe200078e0219 */
[----:B------:R-:W-:Y:S01]  /*03c0*/  SHF.R.U32.HI R14, RZ, 0x3, R14 ;  /* 0x00000003ff0e7819 */ /* 0x000fe2000001160e */
[C---:B------:R-:W-:Y:S01]  /*03d0*/  IMAD R28, R24.reuse, 0x4, R29 ;  /* 0x00000004181c7824 */ /* 0x040fe200078e021d */
[----:B------:R-:W-:Y:S01]  /*03e0*/  LEA.HI R21, R21, UR4, RZ, 0x1d ;  /* 0x0000000415157c11 */ /* 0x000fe2000f8fe8ff */
[----:B------:R-:W-:Y:S01]  /*03f0*/  IMAD R20, R24, 0x4, R27 ;  /* 0x0000000418147824 */ /* 0x000fe200078e021b */
[----:B------:R-:W-:-:S02]  /*0400*/  LOP3.LUT R14, R14, 0x7c, RZ, 0xc0, !PT ;  /* 0x0000007c0e0e7812 */ /* 0x000fc400078ec0ff */
[----:B------:R-:W-:Y:S01]  /*0410*/  LEA.HI R23, R23, UR4, RZ, 0x1d ;  /* 0x0000000417177c11 */ /* 0x000fe2000f8fe8ff */
[----:B------:R-:W-:Y:S01]  /*0420*/  IMAD R21, R24, 0x4, R21 ;  /* 0x0000000418157824 */ /* 0x000fe200078e0215 */
[----:B------:R-:W-:Y:S01]  /*0430*/  LEA.HI R15, R15, UR4, RZ, 0x1d ;  /* 0x000000040f0f7c11 */ /* 0x000fe2000f8fe8ff */
[----:B------:R-:W-:Y:S01]  /*0440*/  VIADD R17, R14, UR4 ;  /* 0x000000040e117c36 */ /* 0x000fe20008000000 */
[----:B------:R-:W-:Y:S01]  /*0450*/  LOP3.LUT R0, R3, 0x1c, R0, 0xf8, !PT ;  /* 0x0000001c03007812 */ /* 0x000fe200078ef800 */
[----:B------:R-:W-:Y:S01]  /*0460*/  IMAD R23, R24, 0x4, R23 ;  /* 0x0000000418177824 */ /* 0x000fe200078e0217 */
[----:B------:R-:W-:Y:S01]  /*0470*/  LOP3.LUT R19, R2, R19, RZ, 0xfc, !PT ;  /* 0x0000001302137212 */ /* 0x000fe200078efcff */
[----:B------:R-:W-:Y:S01]  /*0480*/  IMAD R24, R24, 0x4, R15 ;  /* 0x0000000418187824 */ /* 0x000fe200078e020f */
[----:B------:R-:W1:Y:S01]  /*0490*/  LDC.64 R2, c[0x0][0x218] ;  /* 0x00008600ff027b82 */ /* 0x000e620000000a00 */
[----:B------:R-:W-:Y:S01]  /*04a0*/  IMAD R16, R16, 0x4, R17 ;  /* 0x0000000410107824 */ /* 0x000fe200078e0211 */
[----:B------:R-:W-:Y:S01]  /*04b0*/  ULDC.64 UR4, c[0x0][0x220] ;  /* 0x0000880000047ab9 */ /* 0x000fe20000000a00 */
[----:B--2---:R-:W-:-:S02]  /*04c0*/  FSETP.GEU.AND P0, PT, R8, RZ, PT ;  /* 0x000000ff0800720b */ /* 0x004fc40003f0e000 */
[----:B------:R-:W-:Y:S02]  /*04d0*/  FSETP.GEU.AND P1, PT, R9, RZ, PT ;  /* 0x000000ff0900720b */ /* 0x000fe40003f2e000 */
[----:B------:R-:W-:Y:S02]  /*04e0*/  FSETP.GEU.AND P2, PT, R10, RZ, PT ;  /* 0x000000ff0a00720b */ /* 0x000fe40003f4e000 */
[----:B------:R-:W-:Y:S02]  /*04f0*/  FSETP.GEU.AND P3, PT, R11, RZ, PT ;  /* 0x000000ff0b00720b */ /* 0x000fe40003f6e000 */
[----:B------:R-:W-:Y:S02]  /*0500*/  FSEL R13, R8, RZ, P0 ;  /* 0x000000ff080d7208 */ /* 0x000fe40000000000 */
[----:B------:R-:W-:Y:S02]  /*0510*/  FSEL R14, R9, RZ, P1 ;  /* 0x000000ff090e7208 */ /* 0x000fe40000800000 */
[----:B---3--:R-:W-:Y:S01]  /*0520*/  FSETP.GEU.AND P0, PT, R4, RZ, PT ;  /* 0x000000ff0400720b */ /* 0x008fe20003f0e000 */
[----:B------:R2:W-:Y:S01]  /*0530*/  STS [R26], R13 ;  /* 0x0000000d1a007388 */ /* 0x0005e20000000800 */
[----:B------:R-:W-:-:S02]  /*0540*/  FSEL R15, R10, RZ, P2 ;  /* 0x000000ff0a0f7208 */ /* 0x000fc40001000000 */
[----:B------:R-:W-:Y:S01]  /*0550*/  FSETP.GEU.AND P1, PT, R5, RZ, PT ;  /* 0x000000ff0500720b */ /* 0x000fe20003f2e000 */
[----:B------:R3:W-:Y:S01]  /*0560*/  STS [R25+0x80], R14 ;  /* 0x0000800e19007388 */ /* 0x0007e20000000800 */
[----:B------:R-:W-:Y:S02]  /*0570*/  FSEL R17, R11, RZ, P3 ;  /* 0x000000ff0b117208 */ /* 0x000fe40001800000 */
[----:B------:R-:W-:Y:S01]  /*0580*/  FSETP.GEU.AND P2, PT, R6, RZ, PT ;  /* 0x000000ff0600720b */ /* 0x000fe20003f4e000 */
[----:B------:R4:W-:Y:S01]  /*0590*/  STS [R28+0x100], R15 ;  /* 0x0001000f1c007388 */ /* 0x0009e20000000800 */
[----:B------:R-:W-:Y:S02]  /*05a0*/  FSETP.GEU.AND P3, PT, R7, RZ, PT ;  /* 0x000000ff0700720b */ /* 0x000fe40003f6e000 */
[----:B------:R-:W-:Y:S01]  /*05b0*/  FSEL R27, R4, RZ, P0 ;  /* 0x000000ff041b7208 */ /* 0x000fe20000000000 */
[----:B------:R5:W-:Y:S01]  /*05c0*/  STS [R20+0x180], R17 ;  /* 0x0001801114007388 */ /* 0x000be20000000800 */
[----:B------:R-:W-:-:S02]  /*05d0*/  FSEL R29, R5, RZ, P1 ;  /* 0x000000ff051d7208 */ /* 0x000fc40000800000 */
[----:B--2---:R-:W-:Y:S01]  /*05e0*/  FSEL R26, R6, RZ, P2 ;  /* 0x000000ff061a7208 */ /* 0x004fe20001000000 */
[----:B------:R-:W-:Y:S01]  /*05f0*/  STS [R21+0x200], R27 ;  /* 0x0002001b15007388 */ /* 0x000fe20000000800 */
[----:B---3--:R-:W-:Y:S02]  /*0600*/  FSEL R25, R7, RZ, P3 ;  /* 0x000000ff07197208 */ /* 0x008fe40001800000 */
[----:B------:R-:W-:Y:S01]  /*0610*/  FSETP.GTU.AND P0, PT, R13, RZ, PT ;  /* 0x000000ff0d00720b */ /* 0x000fe20003f0c000 */
[----:B------:R-:W-:Y:S01]  /*0620*/  STS [R22+0x280], R29 ;  /* 0x0002801d16007388 */ /* 0x000fe20000000800 */
[----:B------:R-:W-:Y:S01]  /*0630*/  FSETP.GTU.AND P1, PT, R14, RZ, PT ;  /* 0x000000ff0e00720b */ /* 0x000fe20003f2c000 */
[----:B------:R-:W-:Y:S01]  /*0640*/  IMAD R13, R19, 0x1000, R0 ;  /* 0x00001000130d7824 */ /* 0x000fe200078e0200 */
[----:B------:R-:W-:Y:S01]  /*0650*/  FSETP.GTU.AND P2, PT, R15, RZ, PT ;  /* 0x000000ff0f00720b */ /* 0x000fe20003f4c000 */
[----:B------:R-:W-:Y:S01]  /*0660*/  STS [R23+0x300], R26 ;  /* 0x0003001a17007388 */ /* 0x000fe20000000800 */
[----:B------:R-:W-:-:S02]  /*0670*/  FSETP.GTU.AND P3, PT, R17, RZ, PT ;  /* 0x000000ff1100720b */ /* 0x000fc40003f6c000 */
[----:B----4-:R-:W-:Y:S01]  /*0680*/  SEL R15, RZ, 0x1, P1 ;  /* 0x00000001ff0f7807 */ /* 0x010fe20000800000 */
[----:B------:R-:W-:Y:S01]  /*0690*/  STS [R24+0x380], R25 ;  /* 0x0003801918007388 */ /* 0x000fe20000000800 */
[----:B------:R-:W-:Y:S02]  /*06a0*/  SEL R14, RZ, 0x1, P2 ;  /* 0x00000001ff0e7807 */ /* 0x000fe40001000000 */
[----:B-----5:R-:W-:Y:S01]  /*06b0*/  SEL R17, RZ, 0x1, P3 ;  /* 0x00000001ff117807 */ /* 0x020fe20001800000 */
[----:B------:R-:W-:Y:S01]  /*06c0*/  BAR.SYNC.DEFER_BLOCKING 0x0 ;  /* 0x0000000000007b1d */ /* 0x000fe20000010000 */
[----:B------:R-:W-:Y:S02]  /*06d0*/  FSETP.GTU.AND P1, PT, R29, RZ, PT ;  /* 0x000000ff1d00720b */ /* 0x000fe40003f2c000 */
[----:B------:R-:W-:Y:S02]  /*06e0*/  FSETP.GTU.AND P2, PT, R26, RZ, PT ;  /* 0x000000ff1a00720b */ /* 0x000fe40003f4c000 */
[----:B------:R-:W-:-:S02]  /*06f0*/  FSETP.GTU.AND P3, PT, R25, RZ, PT ;  /* 0x000000ff1900720b */ /* 0x000fc40003f6c000 */
[----:B------:R-:W-:Y:S02]  /*0700*/  PRMT R17, R14, 0x3340, R17 ;  /* 0x000033400e117816 */ /* 0x000fe40000000011 */
[----:B------:R-:W-:Y:S02]  /*0710*/  SEL R14, RZ, 0x1, P1 ;  /* 0x00000001ff0e7807 */ /* 0x000fe40000800000 */
[----:B------:R-:W-:Y:S01]  /*0720*/  SEL R19, RZ, 0x1, P2 ;  /* 0x00000001ff137807 */ /* 0x000fe20001000000 */
[----:B------:R-:W-:Y:S04]  /*0730*/  LDS R4, [R18] ;  /* 0x0000000012047984 */ /* 0x000fe80000000800 */
[----:B------:R-:W-:Y:S04]  /*0740*/  LDS R5, [R18+0x4] ;  /* 0x0000040012057984 */ /* 0x000fe80000000800 */
[----:B------:R-:W-:Y:S04]  /*0750*/  LDS R6, [R18+0x8] ;  /* 0x0000080012067984 */ /* 0x000fe80000000800 */
[----:B------:R2:W3:Y:S04]  /*0760*/  LDS R7, [R18+0xc] ;  /* 0x00000c0012077984 */ /* 0x0004e80000000800 */
[----:B------:R-:W-:Y:S04]  /*0770*/  LDS R8, [R16+0x800] ;  /* 0x0008000010087984 */ /* 0x000fe80000000800 */
[----:B------:R-:W-:Y:S01]  /*0780*/  LDS R9, [R16+0x804] ;  /* 0x0008040010097984 */ /* 0x000fe20000000800 */
[----:B--2---:R-:W-:-:S02]  /*0790*/  SEL R18, RZ, 0x1, P0 ;  /* 0x00000001ff127807 */ /* 0x004fc40000000000 */
[----:B------:R-:W-:Y:S01]  /*07a0*/  FSETP.GTU.AND P0, PT, R27, RZ, PT ;  /* 0x000000ff1b00720b */ /* 0x000fe20003f0c000 */
[----:B------:R-:W-:Y:S01]  /*07b0*/  LDS R10, [R16+0x808] ;  /* 0x00080800100a7984 */ /* 0x000fe20000000800 */
[----:B------:R-:W-:Y:S01]  /*07c0*/  PRMT R0, R18, 0x3340, R15 ;  /* 0x0000334012007816 */ /* 0x000fe2000000000f */
[----:B------:R-:W-:Y:S01]  /*07d0*/  VIADD R15, R13, 0x10000 ;  /* 0x000100000d0f7836 */ /* 0x000fe20000000000 */
[----:B------:R-:W-:Y:S01]  /*07e0*/  SEL R21, RZ, 0x1, P0 ;  /* 0x00000001ff157807 */ /* 0x000fe20000000000 */
[----:B------:R2:W4:Y:S03]  /*07f0*/  LDS R11, [R16+0x80c] ;  /* 0x00080c00100b7984 */ /* 0x0005260000000800 */
[----:B------:R-:W-:Y:S02]  /*0800*/  PRMT R21, R21, 0x3340, R14 ;  /* 0x0000334015157816 */ /* 0x000fe4000000000e */
[----:B------:R-:W-:-:S02]  /*0810*/  IADD3 R14, P0, R12, UR4, RZ ;  /* 0x000000040c0e7c10 */ /* 0x000fc4000ff1e0ff */
[----:B--2---:R-:W-:-:S04]  /*0820*/  SEL R16, RZ, 0x1, P3 ;  /* 0x00000001ff107807 */ /* 0x004fc80001800000 */
[----:B------:R-:W-:Y:S01]  /*0830*/  PRMT R16, R19, 0x3340, R16 ;  /* 0x0000334013107816 */ /* 0x000fe20000000010 */
[----:B-1----:R-:W-:-:S03]  /*0840*/  IMAD.WIDE R18, R13, 0x4, R2 ;  /* 0x000000040d127825 */ /* 0x002fc600078e0202 */
[----:B------:R-:W-:Y:S01]  /*0850*/  PRMT R13, R21, 0x5410, R16 ;  /* 0x00005410150d7816 */ /* 0x000fe20000000010 */
[----:B------:R-:W-:Y:S01]  /*0860*/  IMAD.WIDE R2, R15, 0x4, R2 ;  /* 0x000000040f027825 */ /* 0x000fe200078e0202 */
[----:B------:R-:W-:Y:S02]  /*0870*/  LEA.HI.X.SX32 R15, R12, UR5, 0x1, P0 ;  /* 0x000000050c0f7c11 */ /* 0x000fe400080f0eff */
[----:B------:R-:W-:Y:S01]  /*0880*/  PRMT R12, R0, 0x5410, R17 ;  /* 0x00005410000c7816 */ /* 0x000fe20000000011 */
[----:B---3--:R-:W-:Y:S04]  /*0890*/  STG.E.128 desc[UR6][R18.64], R4 ;  /* 0x0000000412007986 */ /* 0x008fe8000c101d06 */
[----:B----4-:R-:W-:Y:S04]  /*08a0*/  STG.E.128 desc[UR6][R2.64], R8 ;  /* 0x0000000802007986 */ /* 0x010fe8000c101d06 */
[----:B------:R-:W-:Y:S01]  /*08b0*/  STG.E.64 desc[UR6][R14.64], R12 ;  /* 0x0000000c0e007986 */ /* 0x000fe2000c101b06 */
[----:B------:R-:W-:Y:S05]  /*08c0*/  EXIT ;  /* 0x000000000000794d */ /* 0x000fea0003800000 */
.L_x_0:
[----:B------:R-:W-:-:S00]  /*08d0*/  BRA `(.L_x_0) ;  /* 0xfffffffc00fc7947 */ /* 0x000fc0000383ffff */
[----:B------:R-:W-:-:S00]  /*08e0*/  NOP ;  /* 0x0000000000007918 */ /* 0x000fc00000000000 */
        /* <DEDUP_REMOVED lines=9> */
.L_x_1:


//--------------------- .nv.shared.triton_poi_fused_relu_threshold_backward_8 --------------------------
	.section	.nv.shared.triton_poi_fused_relu_threshold_backward_8,"aw",@nobits
	.sectionflags	@""
	.align	16
	.zero		1024


//--------------------- .nv.constant0.triton_poi_fused_relu_threshold_backward_8 --------------------------
	.section	.nv.constant0.triton_poi_fused_relu_threshold_backward_8,"a",@progbits
	.sectionflags	@""
	.align	4
.nv.constant0.triton_poi_fused_relu_threshold_backward_8:
	.zero		560
